	.headerflags	@"EF_CUDA_TEXMODE_UNIFIED EF_CUDA_64BIT_ADDRESS EF_CUDA_ACCELERATORS EF_CUDA_SM90 EF_CUDA_VIRTUAL_SM(EF_CUDA_SM90)"
	.elftype	@"ET_EXEC"


//--------------------- .nv.info                  --------------------------
	.section	.nv.info,"",@"SHT_CUDA_INFO"
	.align	4


	//----- nvinfo : EIATTR_REGCOUNT
	.align		4
        /*0000*/ 	.byte	0x04, 0x2f
        /*0002*/ 	.short	(.L_1 - .L_0)
	.align		4
.L_0:
        /*0004*/ 	.word	index@(triton_poi_fused_convolution_relu_4)
        /*0008*/ 	.word	0x0000000c


	//----- nvinfo : EIATTR_MIN_STACK_SIZE
	.align		4
.L_1:
        /*000c*/ 	.byte	0x04, 0x12
        /*000e*/ 	.short	(.L_3 - .L_2)
	.align		4
.L_2:
        /*0010*/ 	.word	index@(triton_poi_fused_convolution_relu_4)
        /*0014*/ 	.word	0x00000000


	//----- nvinfo : EIATTR_FRAME_SIZE
	.align		4
.L_3:
        /*0018*/ 	.byte	0x04, 0x11
        /*001a*/ 	.short	(.L_5 - .L_4)
	.align		4
.L_4:
        /*001c*/ 	.word	index@(triton_poi_fused_convolution_relu_4)
        /*0020*/ 	.word	0x00000000


	//----- nvinfo : EIATTR_MIN_STACK_SIZE
	.align		4
.L_5:
        /*0024*/ 	.byte	0x04, 0x12
        /*0026*/ 	.short	(.L_7 - .L_6)
	.align		4
.L_6:
        /*0028*/ 	.word	index@(triton_poi_fused_convolution_relu_4)
        /*002c*/ 	.word	0x00000000
.L_7:


//--------------------- .nv.info.triton_poi_fused_convolution_relu_4 --------------------------
	.section	.nv.info.triton_poi_fused_convolution_relu_4,"",@"SHT_CUDA_INFO"
	.sectionflags	@""
	.align	4


	//----- nvinfo : EIATTR_CUDA_API_VERSION
	.align		4
        /*0000*/ 	.byte	0x04, 0x37
        /*0002*/ 	.short	(.L_9 - .L_8)
.L_8:
        /*0004*/ 	.word	0x0000007c


	//----- nvinfo : EIATTR_KPARAM_INFO
	.align		4
.L_9:
        /*0008*/ 	.byte	0x04, 0x17
        /*000a*/ 	.short	(.L_11 - .L_10)
.L_10:
        /*000c*/ 	.word	0x00000000
        /*0010*/ 	.short	0x0002
        /*0012*/ 	.short	0x0010
        /*0014*/ 	.byte	0x00, 0xf0, 0x11, 0x00


	//----- nvinfo : EIATTR_KPARAM_INFO
	.align		4
.L_11:
        /*0018*/ 	.byte	0x04, 0x17
        /*001a*/ 	.short	(.L_13 - .L_12)
.L_12:
        /*001c*/ 	.word	0x00000000
        /*0020*/ 	.short	0x0001
        /*0022*/ 	.short	0x0008
        /*0024*/ 	.byte	0x00, 0xf4, 0x21, 0x00


	//----- nvinfo : EIATTR_KPARAM_INFO
	.align		4
.L_13:
        /*0028*/ 	.byte	0x04, 0x17
        /*002a*/ 	.short	(.L_15 - .L_14)
.L_14:
        /*002c*/ 	.word	0x00000000
        /*0030*/ 	.short	0x0000
        /*0032*/ 	.short	0x0000
        /*0034*/ 	.byte	0x00, 0xf4, 0x21, 0x00


	//----- nvinfo : EIATTR_SPARSE_MMA_MASK
	.align		4
.L_15:
        /*0038*/ 	.byte	0x03, 0x50
        /*003a*/ 	.short	0x0000


	//----- nvinfo : EIATTR_MAXREG_COUNT
	.align		4
        /*003c*/ 	.byte	0x03, 0x1b
        /*003e*/ 	.short	0x00ff


	//----- nvinfo : EIATTR_EXIT_INSTR_OFFSETS
	.align		4
        /*0040*/ 	.byte	0x04, 0x1c
        /*0042*/ 	.short	(.L_17 - .L_16)


	//   ....[0]....
.L_16:
        /*0044*/ 	.word	0x000001b0


	//----- nvinfo : EIATTR_REQNTID
	.align		4
.L_17:
        /*0048*/ 	.byte	0x04, 0x10
        /*004a*/ 	.short	(.L_19 - .L_18)
.L_18:
        /*004c*/ 	.word	0x00000100
        /*0050*/ 	.word	0x00000001
        /*0054*/ 	.word	0x00000001


	//----- nvinfo : EIATTR_CBANK_PARAM_SIZE
	.align		4
.L_19:
        /*0058*/ 	.byte	0x03, 0x19
        /*005a*/ 	.short	0x0014


	//----- nvinfo : EIATTR_PARAM_CBANK
	.align		4
        /*005c*/ 	.byte	0x04, 0x0a
        /*005e*/ 	.short	(.L_21 - .L_20)
	.align		4
.L_20:
        /*0060*/ 	.word	index@(.nv.constant0.triton_poi_fused_convolution_relu_4)
        /*0064*/ 	.short	0x0210
        /*0066*/ 	.short	0x0014


	//----- nvinfo : EIATTR_SW_WAR
	.align		4
.L_21:
        /*0068*/ 	.byte	0x04, 0x36
        /*006a*/ 	.short	(.L_23 - .L_22)
.L_22:
        /*006c*/ 	.word	0x00000008
.L_23:


//--------------------- .nv.callgraph             --------------------------
	.section	.nv.callgraph,"",@"SHT_CUDA_CALLGRAPH"
	.align	4
	.sectionentsize	8
	.align		4
        /*0000*/ 	.word	0x00000000
	.align		4
        /*0004*/ 	.word	0xffffffff
	.align		4
        /*0008*/ 	.word	0x00000000
	.align		4
        /*000c*/ 	.word	0xfffffffe
	.align		4
        /*0010*/ 	.word	0x00000000
	.align		4
        /*0014*/ 	.word	0xfffffffd
	.align		4
        /*0018*/ 	.word	0x00000000
	.align		4
        /*001c*/ 	.word	0xfffffffc


//--------------------- .text.triton_poi_fused_convolution_relu_4 --------------------------
	.section	.text.triton_poi_fused_convolution_relu_4,"ax",@progbits
	.align	128
        .global         triton_poi_fused_convolution_relu_4
        .type           triton_poi_fused_convolution_relu_4,@function
        .size           triton_poi_fused_convolution_relu_4,(.L_x_1 - triton_poi_fused_convolution_relu_4)
        .other          triton_poi_fused_convolution_relu_4,@"STO_CUDA_ENTRY STV_DEFAULT"
triton_poi_fused_convolution_relu_4:
.text.triton_poi_fused_convolution_relu_4:
[----:B------:R-:W-:Y:S01]  /*0000*/  LDC R1, c[0x0][0x28] ;  /* 0x00000a00ff017b82 */ /* 0x000fe20000000800 */
[----:B------:R-:W1:Y:S07]  /*0010*/  S2R R0, SR_TID.X ;  /* 0x0000000000007919 */ /* 0x000e6e0000002100 */
[----:B------:R-:W2:Y:S01]  /*0020*/  LDC.64 R4, c[0x0][0x218] ;  /* 0x00008600ff047b82 */ /* 0x000ea20000000a00 */
[----:B------:R-:W-:Y:S01]  /*0030*/  ULDC.64 UR4, c[0x0][0x208] ;  /* 0x0000820000047ab9 */ /* 0x000fe20000000a00 */
[----:B------:R-:W3:Y:S06]  /*0040*/  S2R R7, SR_CTAID.X ;  /* 0x0000000000077919 */ /* 0x000eec0000002500 */
[----:B------:R-:W4:Y:S01]  /*0050*/  LDC.64 R2, c[0x0][0x210] ;  /* 0x00008400ff027b82 */ /* 0x000f220000000a00 */
[----:B-1----:R-:W-:Y:S01]  /*0060*/  IMAD.SHL.U32 R0, R0, 0x2, RZ ;  /* 0x0000000200007824 */ /* 0x002fe200078e00ff */
[----:B---3--:R-:W-:-:S04]  /*0070*/  SHF.R.S32.HI R6, RZ, 0x16, R7 ;  /* 0x00000016ff067819 */ /* 0x008fc80000011407 */
[----:B------:R-:W-:Y:S02]  /*0080*/  LOP3.LUT R0, R0, 0x1fe, RZ, 0xc0, !PT ;  /* 0x000001fe00007812 */ /* 0x000fe400078ec0ff */
[----:B------:R-:W-:-:S03]  /*0090*/  SGXT R6, R6, 0x1 ;  /* 0x000000010606781a */ /* 0x000fc60000000200 */
[----:B------:R-:W-:-:S04]  /*00a0*/  IMAD R7, R7, 0x200, R0 ;  /* 0x0000020007077824 */ /* 0x000fc800078e0200 */
[----:B----4-:R-:W-:Y:S01]  /*00b0*/  IMAD.WIDE R2, R7, 0x4, R2 ;  /* 0x0000000407027825 */ /* 0x010fe200078e0202 */
[----:B------:R-:W-:-:S04]  /*00c0*/  LEA.HI R6, R6, R7, RZ, 0xc ;  /* 0x0000000706067211 */ /* 0x000fc800078f60ff */
[----:B------:R-:W-:-:S04]  /*00d0*/  SHF.R.S32.HI R6, RZ, 0xc, R6 ;  /* 0x0000000cff067819 */ /* 0x000fc80000011406 */
[----:B------:R-:W-:-:S04]  /*00e0*/  LEA.HI R0, R6, R6, RZ, 0x5 ;  /* 0x0000000606007211 */ /* 0x000fc800078f28ff */
[----:B------:R-:W-:-:S05]  /*00f0*/  LOP3.LUT R9, R0, 0xffffffe0, RZ, 0xc0, !PT ;  /* 0xffffffe000097812 */ /* 0x000fca00078ec0ff */
[----:B------:R-:W-:Y:S02]  /*0100*/  IMAD.IADD R9, R6, 0x1, -R9 ;  /* 0x0000000106097824 */ /* 0x000fe400078e0a09 */
[----:B------:R-:W3:Y:S02]  /*0110*/  LDG.E.64 R6, desc[UR4][R2.64] ;  /* 0x0000000402067981 */ /* 0x000ee4000c1e1b00 */
[----:B--2---:R-:W-:-:S06]  /*0120*/  IMAD.WIDE R4, R9, 0x4, R4 ;  /* 0x0000000409047825 */ /* 0x004fcc00078e0204 */
[----:B------:R-:W3:Y:S02]  /*0130*/  LDG.E.EL R4, desc[UR4][R4.64] ;  /* 0x0000000404047981 */ /* 0x000ee4000c2e1900 */
[CC--:B---3--:R-:W-:Y:S01]  /*0140*/  FSETP.GEU.AND P0, PT, R6.reuse, -R4.reuse, PT ;  /* 0x800000040600720b */ /* 0x0c8fe20003f0e000 */
[--C-:B------:R-:W-:Y:S01]  /*0150*/  FADD R6, R6, R4.reuse ;  /* 0x0000000406067221 */ /* 0x100fe20000000000 */
[C---:B------:R-:W-:Y:S01]  /*0160*/  FADD R0, R7.reuse, R4 ;  /* 0x0000000407007221 */ /* 0x040fe20000000000 */
[----:B------:R-:W-:-:S03]  /*0170*/  FSETP.GEU.AND P1, PT, R7, -R4, PT ;  /* 0x800000040700720b */ /* 0x000fc60003f2e000 */
[----:B------:R-:W-:Y:S02]  /*0180*/  FSEL R6, R6, RZ, P0 ;  /* 0x000000ff06067208 */ /* 0x000fe40000000000 */
[----:B------:R-:W-:-:S05]  /*0190*/  FSEL R7, R0, RZ, P1 ;  /* 0x000000ff00077208 */ /* 0x000fca0000800000 */
[----:B------:R-:W-:Y:S01]  /*01a0*/  STG.E.64 desc[UR4][R2.64], R6 ;  /* 0x0000000602007986 */ /* 0x000fe2000c101b04 */
[----:B------:R-:W-:Y:S05]  /*01b0*/  EXIT ;  /* 0x000000000000794d */ /* 0x000fea0003800000 */
.L_x_0:
[----:B------:R-:W-:-:S00]  /*01c0*/  BRA `(.L_x_0) ;  /* 0xfffffffc00fc7947 */ /* 0x000fc0000383ffff */
[----:B------:R-:W-:-:S00]  /*01d0*/  NOP ;  /* 0x0000000000007918 */ /* 0x000fc00000000000 */
        /* <DEDUP_REMOVED lines=10> */
.L_x_1:


//--------------------- .nv.constant0.triton_poi_fused_convolution_relu_4 --------------------------
	.section	.nv.constant0.triton_poi_fused_convolution_relu_4,"a",@progbits
	.sectionflags	@""
	.align	4
.nv.constant0.triton_poi_fused_convolution_relu_4:
	.zero		548
